//
// Generated by NVIDIA NVVM Compiler
//
// Compiler Build ID: CL-36424714
// Cuda compilation tools, release 13.0, V13.0.88
// Based on NVVM 20.0.0
//

.version 9.0
.target sm_100
.address_size 64

	// .globl	_Z17bitonic_sort_stepPfii
.extern .shared .align 16 .b8 buf[];

.visible .entry _Z17bitonic_sort_stepPfii(
	.param .u64 .ptr .align 1 _Z17bitonic_sort_stepPfii_param_0,
	.param .u32 _Z17bitonic_sort_stepPfii_param_1,
	.param .u32 _Z17bitonic_sort_stepPfii_param_2
)
{
	.reg .pred 	%p<5>;
	.reg .b32 	%r<9>;
	.reg .b32 	%f<5>;
	.reg .b64 	%rd<11>;

	ld.param.u64 	%rd6, [_Z17bitonic_sort_stepPfii_param_0];
	ld.param.u32 	%r4, [_Z17bitonic_sort_stepPfii_param_1];
	ld.param.u32 	%r3, [_Z17bitonic_sort_stepPfii_param_2];
	cvta.to.global.u64 	%rd1, %rd6;
	mov.u32 	%r5, %tid.x;
	mov.u32 	%r6, %ntid.x;
	mov.u32 	%r7, %ctaid.x;
	mad.lo.s32 	%r1, %r6, %r7, %r5;
	xor.b32  	%r2, %r4, %r1;
	setp.le.u32 	%p1, %r2, %r1;
	@%p1 bra 	$L__BB0_6;
	and.b32  	%r8, %r3, %r1;
	setp.ne.s32 	%p2, %r8, 0;
	@%p2 bra 	$L__BB0_4;
	mul.wide.u32 	%rd9, %r1, 4;
	add.s64 	%rd2, %rd1, %rd9;
	ld.global.f32 	%f1, [%rd2];
	mul.wide.u32 	%rd10, %r2, 4;
	add.s64 	%rd3, %rd1, %rd10;
	ld.global.f32 	%f2, [%rd3];
	setp.leu.f32 	%p4, %f1, %f2;
	@%p4 bra 	$L__BB0_6;
	st.global.f32 	[%rd2], %f2;
	st.global.f32 	[%rd3], %f1;
	bra.uni 	$L__BB0_6;
$L__BB0_4:
	mul.wide.u32 	%rd7, %r1, 4;
	add.s64 	%rd4, %rd1, %rd7;
	ld.global.f32 	%f3, [%rd4];
	mul.wide.u32 	%rd8, %r2, 4;
	add.s64 	%rd5, %rd1, %rd8;
	ld.global.f32 	%f4, [%rd5];
	setp.geu.f32 	%p3, %f3, %f4;
	@%p3 bra 	$L__BB0_6;
	st.global.f32 	[%rd4], %f4;
	st.global.f32 	[%rd5], %f3;
$L__BB0_6:
	ret;

}
	// .globl	_Z16D_bitonic_sort_KPf
.visible .entry _Z16D_bitonic_sort_KPf(
	.param .u64 .ptr .align 1 _Z16D_bitonic_sort_KPf_param_0
)
{
	.reg .pred 	%p<9>;
	.reg .b32 	%r<17>;
	.reg .b32 	%f<10>;
	.reg .b64 	%rd<17>;

	ld.param.u64 	%rd4, [_Z16D_bitonic_sort_KPf_param_0];
	cvta.to.global.u64 	%rd1, %rd4;
	mov.u32 	%r1, %tid.x;
	mov.u32 	%r10, %ctaid.x;
	mov.u32 	%r2, %ntid.x;
	mad.lo.s32 	%r3, %r10, %r2, %r1;
	mul.wide.u32 	%rd5, %r1, 4;
	add.s64 	%rd6, %rd1, %rd5;
	ld.global.f32 	%f1, [%rd6];
	shl.b32 	%r11, %r1, 2;
	mov.u32 	%r12, buf;
	add.s32 	%r13, %r12, %r11;
	st.shared.f32 	[%r13], %f1;
	bar.sync 	0;
	setp.lt.u32 	%p1, %r2, 2;
	@%p1 bra 	$L__BB1_12;
	mul.wide.s32 	%rd7, %r3, 4;
	add.s64 	%rd2, %rd1, %rd7;
	mul.wide.u32 	%rd8, %r3, 4;
	add.s64 	%rd3, %rd1, %rd8;
	mov.b32 	%r15, 2;
$L__BB1_2:
	setp.eq.s32 	%p2, %r15, 0;
	@%p2 bra 	$L__BB1_11;
	and.b32  	%r5, %r15, %r1;
	mov.u32 	%r16, %r15;
$L__BB1_4:
	mov.u32 	%r6, %r16;
	shr.u32 	%r16, %r6, 1;
	xor.b32  	%r8, %r16, %r3;
	setp.le.s32 	%p3, %r8, %r3;
	@%p3 bra 	$L__BB1_10;
	setp.ne.s32 	%p4, %r5, 0;
	@%p4 bra 	$L__BB1_8;
	ld.global.f32 	%f6, [%rd2];
	mul.wide.s32 	%rd13, %r8, 4;
	add.s64 	%rd14, %rd1, %rd13;
	ld.global.f32 	%f7, [%rd14];
	setp.leu.f32 	%p6, %f6, %f7;
	@%p6 bra 	$L__BB1_10;
	ld.global.f32 	%f8, [%rd3];
	mul.wide.u32 	%rd15, %r8, 4;
	add.s64 	%rd16, %rd1, %rd15;
	ld.global.f32 	%f9, [%rd16];
	st.global.f32 	[%rd3], %f9;
	st.global.f32 	[%rd16], %f8;
	bra.uni 	$L__BB1_10;
$L__BB1_8:
	ld.global.f32 	%f2, [%rd2];
	mul.wide.s32 	%rd9, %r8, 4;
	add.s64 	%rd10, %rd1, %rd9;
	ld.global.f32 	%f3, [%rd10];
	setp.geu.f32 	%p5, %f2, %f3;
	@%p5 bra 	$L__BB1_10;
	ld.global.f32 	%f4, [%rd3];
	mul.wide.u32 	%rd11, %r8, 4;
	add.s64 	%rd12, %rd1, %rd11;
	ld.global.f32 	%f5, [%rd12];
	st.global.f32 	[%rd3], %f5;
	st.global.f32 	[%rd12], %f4;
$L__BB1_10:
	bar.sync 	0;
	setp.gt.u32 	%p7, %r6, 3;
	@%p7 bra 	$L__BB1_4;
$L__BB1_11:
	shl.b32 	%r15, %r15, 1;
	setp.le.u32 	%p8, %r15, %r2;
	@%p8 bra 	$L__BB1_2;
$L__BB1_12:
	ret;

}


// ===== COMPILED SASS (sm_100) =====

	.target	sm_100

	.elftype	@"ET_EXEC"


//--------------------- .note.nv.tkinfo           --------------------------
	.section	.note.nv.tkinfo,"",@"SHT_NOTE"
	.sectionflags	@"SHF_NOTE_NV_TKINFO"
	.tkinfo
        /*0018*/ 	.word	0x00000002
        /*0030*/ 	.string	""
        /*0030*/ 	.string	"ptxas"
        /*0030*/ 	.string	"Cuda compilation tools, release 13.0, V13.0.88"
        /*0030*/ 	.string	"Build cuda_13.0.r13.0/compiler.36424714_0"
        /*0030*/ 	.string	"-arch sm_100 -m 64 "



//--------------------- .note.nv.cuinfo           --------------------------
	.section	.note.nv.cuinfo,"",@"SHT_NOTE"
	.sectionflags	@"SHF_NOTE_NV_CUINFO"
        /*0018*/ 	.short	0x0002
        /*001a*/ 	.short	0x0064
        /*001c*/ 	.short	0x0082
	.zero		2


//--------------------- .nv.info                  --------------------------
	.section	.nv.info,"",@"SHT_CUDA_INFO"
	.align	4


	//----- nvinfo : EIATTR_REGCOUNT
	.align		4
        /*0000*/ 	.byte	0x04, 0x2f
        /*0002*/ 	.short	(.L_1 - .L_0)
	.align		4
.L_0:
        /*0004*/ 	.word	index@(_Z17bitonic_sort_stepPfii)
        /*0008*/ 	.word	0x0000000c


	//----- nvinfo : EIATTR_FRAME_SIZE
	.align		4
.L_1:
        /*000c*/ 	.byte	0x04, 0x11
        /*000e*/ 	.short	(.L_3 - .L_2)
	.align		4
.L_2:
        /*0010*/ 	.word	index@(_Z17bitonic_sort_stepPfii)
        /*0014*/ 	.word	0x00000000


	//----- nvinfo : EIATTR_REGCOUNT
	.align		4
.L_3:
        /*0018*/ 	.byte	0x04, 0x2f
        /*001a*/ 	.short	(.L_5 - .L_4)
	.align		4
.L_4:
        /*001c*/ 	.word	index@(_Z16D_bitonic_sort_KPf)
        /*0020*/ 	.word	0x00000014


	//----- nvinfo : EIATTR_FRAME_SIZE
	.align		4
.L_5:
        /*0024*/ 	.byte	0x04, 0x11
        /*0026*/ 	.short	(.L_7 - .L_6)
	.align		4
.L_6:
        /*0028*/ 	.word	index@(_Z16D_bitonic_sort_KPf)
        /*002c*/ 	.word	0x00000000


	//----- nvinfo : EIATTR_MIN_STACK_SIZE
	.align		4
.L_7:
        /*0030*/ 	.byte	0x04, 0x12
        /*0032*/ 	.short	(.L_9 - .L_8)
	.align		4
.L_8:
        /*0034*/ 	.word	index@(_Z16D_bitonic_sort_KPf)
        /*0038*/ 	.word	0x00000000


	//----- nvinfo : EIATTR_MIN_STACK_SIZE
	.align		4
.L_9:
        /*003c*/ 	.byte	0x04, 0x12
        /*003e*/ 	.short	(.L_11 - .L_10)
	.align		4
.L_10:
        /*0040*/ 	.word	index@(_Z17bitonic_sort_stepPfii)
        /*0044*/ 	.word	0x00000000
.L_11:


//--------------------- .nv.compat                --------------------------
	.section	.nv.compat,"",@"SHT_CUDA_COMPAT_INFO"
	.align	4
        /*0000*/ 	.byte	0x02, 0x09, 0x00, 0x00, 0x02, 0x02, 0x01, 0x00, 0x02, 0x05, 0x05, 0x00, 0x03, 0x07, 0x01, 0x01
        /*0010*/ 	.byte	0x02, 0x03, 0x00, 0x00, 0x02, 0x06, 0x01, 0x00, 0x04, 0x0b, 0x08, 0x00, 0x09, 0x00, 0x00, 0x00
        /*0020*/ 	.byte	0x00, 0x00, 0x00, 0x00


//--------------------- .nv.info._Z16D_bitonic_sort_KPf --------------------------
	.section	.nv.info._Z16D_bitonic_sort_KPf,"",@"SHT_CUDA_INFO"
	.sectionflags	@""
	.align	4


	//----- nvinfo : EIATTR_CUDA_API_VERSION
	.align		4
        /*0000*/ 	.byte	0x04, 0x37
        /*0002*/ 	.short	(.L_13 - .L_12)
.L_12:
        /*0004*/ 	.word	0x00000082


	//----- nvinfo : EIATTR_KPARAM_INFO
	.align		4
.L_13:
        /*0008*/ 	.byte	0x04, 0x17
        /*000a*/ 	.short	(.L_15 - .L_14)
.L_14:
        /*000c*/ 	.word	0x00000000
        /*0010*/ 	.short	0x0000
        /*0012*/ 	.short	0x0000
        /*0014*/ 	.byte	0x00, 0xf5, 0x21, 0x00


	//----- nvinfo : EIATTR_SPARSE_MMA_MASK
	.align		4
.L_15:
        /*0018*/ 	.byte	0x03, 0x50
        /*001a*/ 	.short	0x0000


	//----- nvinfo : EIATTR_MAXREG_COUNT
	.align		4
        /*001c*/ 	.byte	0x03, 0x1b
        /*001e*/ 	.short	0x00ff


	//----- nvinfo : EIATTR_NUM_BARRIERS
	.align		4
        /*0020*/ 	.byte	0x02, 0x4c
        /*0022*/ 	.byte	0x01
	.zero		1


	//----- nvinfo : EIATTR_MERCURY_ISA_VERSION
	.align		4
        /*0024*/ 	.byte	0x03, 0x5f
        /*0026*/ 	.short	0x0101


	//----- nvinfo : EIATTR_VRC_CTA_INIT_COUNT
	.align		4
        /*0028*/ 	.byte	0x02, 0x4a
	.zero		1
	.zero		1


	//----- nvinfo : EIATTR_EXIT_INSTR_OFFSETS
	.align		4
        /*002c*/ 	.byte	0x04, 0x1c
        /*002e*/ 	.short	(.L_17 - .L_16)


	//   ....[0]....
.L_16:
        /*0030*/ 	.word	0x000000e0


	//   ....[1]....
        /*0034*/ 	.word	0x000003c0


	//----- nvinfo : EIATTR_CRS_STACK_SIZE
	.align		4
.L_17:
        /*0038*/ 	.byte	0x04, 0x1e
        /*003a*/ 	.short	(.L_19 - .L_18)
.L_18:
        /*003c*/ 	.word	0x00000000


	//----- nvinfo : EIATTR_CBANK_PARAM_SIZE
	.align		4
.L_19:
        /*0040*/ 	.byte	0x03, 0x19
        /*0042*/ 	.short	0x0008


	//----- nvinfo : EIATTR_PARAM_CBANK
	.align		4
        /*0044*/ 	.byte	0x04, 0x0a
        /*0046*/ 	.short	(.L_21 - .L_20)
	.align		4
.L_20:
        /*0048*/ 	.word	index@(.nv.constant0._Z16D_bitonic_sort_KPf)
        /*004c*/ 	.short	0x0380
        /*004e*/ 	.short	0x0008


	//----- nvinfo : EIATTR_SW_WAR
	.align		4
.L_21:
        /*0050*/ 	.byte	0x04, 0x36
        /*0052*/ 	.short	(.L_23 - .L_22)
.L_22:
        /*0054*/ 	.word	0x00000008
.L_23:


//--------------------- .nv.info._Z17bitonic_sort_stepPfii --------------------------
	.section	.nv.info._Z17bitonic_sort_stepPfii,"",@"SHT_CUDA_INFO"
	.sectionflags	@""
	.align	4


	//----- nvinfo : EIATTR_CUDA_API_VERSION
	.align		4
        /*0000*/ 	.byte	0x04, 0x37
        /*0002*/ 	.short	(.L_25 - .L_24)
.L_24:
        /*0004*/ 	.word	0x00000082


	//----- nvinfo : EIATTR_KPARAM_INFO
	.align		4
.L_25:
        /*0008*/ 	.byte	0x04, 0x17
        /*000a*/ 	.short	(.L_27 - .L_26)
.L_26:
        /*000c*/ 	.word	0x00000000
        /*0010*/ 	.short	0x0002
        /*0012*/ 	.short	0x000c
        /*0014*/ 	.byte	0x00, 0xf0, 0x11, 0x00


	//----- nvinfo : EIATTR_KPARAM_INFO
	.align		4
.L_27:
        /*0018*/ 	.byte	0x04, 0x17
        /*001a*/ 	.short	(.L_29 - .L_28)
.L_28:
        /*001c*/ 	.word	0x00000000
        /*0020*/ 	.short	0x0001
        /*0022*/ 	.short	0x0008
        /*0024*/ 	.byte	0x00, 0xf0, 0x11, 0x00


	//----- nvinfo : EIATTR_KPARAM_INFO
	.align		4
.L_29:
        /*0028*/ 	.byte	0x04, 0x17
        /*002a*/ 	.short	(.L_31 - .L_30)
.L_30:
        /*002c*/ 	.word	0x00000000
        /*0030*/ 	.short	0x0000
        /*0032*/ 	.short	0x0000
        /*0034*/ 	.byte	0x00, 0xf5, 0x21, 0x00


	//----- nvinfo : EIATTR_SPARSE_MMA_MASK
	.align		4
.L_31:
        /*0038*/ 	.byte	0x03, 0x50
        /*003a*/ 	.short	0x0000


	//----- nvinfo : EIATTR_MAXREG_COUNT
	.align		4
        /*003c*/ 	.byte	0x03, 0x1b
        /*003e*/ 	.short	0x00ff


	//----- nvinfo : EIATTR_MERCURY_ISA_VERSION
	.align		4
        /*0040*/ 	.byte	0x03, 0x5f
        /*0042*/ 	.short	0x0101


	//----- nvinfo : EIATTR_VRC_CTA_INIT_COUNT
	.align		4
        /*0044*/ 	.byte	0x02, 0x4a
	.zero		1
	.zero		1


	//----- nvinfo : EIATTR_EXIT_INSTR_OFFSETS
	.align		4
        /*0048*/ 	.byte	0x04, 0x1c
        /*004a*/ 	.short	(.L_33 - .L_32)


	//   ....[0]....
.L_32:
        /*004c*/ 	.word	0x00000080


	//   ....[1]....
        /*0050*/ 	.word	0x00000130


	//   ....[2]....
        /*0054*/ 	.word	0x00000160


	//   ....[3]....
        /*0058*/ 	.word	0x000001d0


	//   ....[4]....
        /*005c*/ 	.word	0x00000200


	//----- nvinfo : EIATTR_CRS_STACK_SIZE
	.align		4
.L_33:
        /*0060*/ 	.byte	0x04, 0x1e
        /*0062*/ 	.short	(.L_35 - .L_34)
.L_34:
        /*0064*/ 	.word	0x00000000


	//----- nvinfo : EIATTR_CBANK_PARAM_SIZE
	.align		4
.L_35:
        /*0068*/ 	.byte	0x03, 0x19
        /*006a*/ 	.short	0x0010


	//----- nvinfo : EIATTR_PARAM_CBANK
	.align		4
        /*006c*/ 	.byte	0x04, 0x0a
        /*006e*/ 	.short	(.L_37 - .L_36)
	.align		4
.L_36:
        /*0070*/ 	.word	index@(.nv.constant0._Z17bitonic_sort_stepPfii)
        /*0074*/ 	.short	0x0380
        /*0076*/ 	.short	0x0010


	//----- nvinfo : EIATTR_SW_WAR
	.align		4
.L_37:
        /*0078*/ 	.byte	0x04, 0x36
        /*007a*/ 	.short	(.L_39 - .L_38)
.L_38:
        /*007c*/ 	.word	0x00000008
.L_39:


//--------------------- .nv.callgraph             --------------------------
	.section	.nv.callgraph,"",@"SHT_CUDA_CALLGRAPH"
	.align	4
	.sectionentsize	8
	.align		4
        /*0000*/ 	.word	0x00000000
	.align		4
        /*0004*/ 	.word	0xffffffff
	.align		4
        /*0008*/ 	.word	0x00000000
	.align		4
        /*000c*/ 	.word	0xfffffffe
	.align		4
        /*0010*/ 	.word	0x00000000
	.align		4
        /*0014*/ 	.word	0xfffffffd
	.align		4
        /*0018*/ 	.word	0x00000000
	.align		4
        /*001c*/ 	.word	0xfffffffc


//--------------------- .text._Z16D_bitonic_sort_KPf --------------------------
	.section	.text._Z16D_bitonic_sort_KPf,"ax",@progbits
	.align	128
        .global         _Z16D_bitonic_sort_KPf
        .type           _Z16D_bitonic_sort_KPf,@function
        .size           _Z16D_bitonic_sort_KPf,(.L_x_9 - _Z16D_bitonic_sort_KPf)
        .other          _Z16D_bitonic_sort_KPf,@"STO_CUDA_ENTRY STV_DEFAULT"
_Z16D_bitonic_sort_KPf:
.text._Z16D_bitonic_sort_KPf:
[----:B------:R-:W-:Y:S01]  /*0000*/  LDC R1, c[0x0][0x37c] ;  /* 0x0000df00ff017b82 */ /* 0x000fe20000000800 */
[----:B------:R-:W0:Y:S07]  /*0010*/  S2R R0, SR_TID.X ;  /* 0x0000000000007919 */ /* 0x000e2e0000002100 */
[----:B------:R-:W0:Y:S01]  /*0020*/  LDC.64 R4, c[0x0][0x380] ;  /* 0x0000e000ff047b82 */ /* 0x000e220000000a00 */
[----:B------:R-:W1:Y:S01]  /*0030*/  LDCU.64 UR8, c[0x0][0x358] ;  /* 0x00006b00ff0877ac */ /* 0x000e620008000a00 */
[----:B0-----:R-:W-:-:S06]  /*0040*/  IMAD.WIDE.U32 R2, R0, 0x4, R4 ;  /* 0x0000000400027825 */ /* 0x001fcc00078e0004 */
[----:B-1----:R-:W2:Y:S01]  /*0050*/  LDG.E R2, desc[UR8][R2.64] ;  /* 0x0000000802027981 */ /* 0x002ea2000c1e1900 */
[----:B------:R-:W0:Y:S01]  /*0060*/  S2UR UR5, SR_CgaCtaId ;  /* 0x00000000000579c3 */ /* 0x000e220000008800 */
[----:B------:R-:W-:-:S07]  /*0070*/  UMOV UR4, 0x400 ;  /* 0x0000040000047882 */ /* 0x000fce0000000000 */
[----:B------:R-:W1:Y:S01]  /*0080*/  LDC R9, c[0x0][0x360] ;  /* 0x0000d800ff097b82 */ /* 0x000e620000000800 */
[----:B0-----:R-:W-:-:S06]  /*0090*/  ULEA UR4, UR5, UR4, 0x18 ;  /* 0x0000000405047291 */ /* 0x001fcc000f8ec0ff */
[----:B------:R-:W-:Y:S02]  /*00a0*/  LEA R7, R0, UR4, 0x2 ;  /* 0x0000000400077c11 */ /* 0x000fe4000f8e10ff */
[----:B-1----:R-:W-:-:S03]  /*00b0*/  ISETP.GE.U32.AND P0, PT, R9, 0x2, PT ;  /* 0x000000020900780c */ /* 0x002fc60003f06070 */
[----:B--2---:R0:W-:Y:S01]  /*00c0*/  STS [R7], R2 ;  /* 0x0000000207007388 */ /* 0x0041e20000000800 */
[----:B------:R-:W-:Y:S09]  /*00d0*/  BAR.SYNC.DEFER_BLOCKING 0x0 ;  /* 0x0000000000007b1d */ /* 0x000ff20000010000 */
[----:B------:R-:W-:Y:S05]  /*00e0*/  @!P0 EXIT ;  /* 0x000000000000894d */ /* 0x000fea0003800000 */
[----:B------:R-:W1:Y:S02]  /*00f0*/  S2UR UR4, SR_CTAID.X ;  /* 0x00000000000479c3 */ /* 0x000e640000002500 */
[----:B-1----:R-:W-:Y:S01]  /*0100*/  IMAD R13, R9, UR4, R0 ;  /* 0x00000004090d7c24 */ /* 0x002fe2000f8e0200 */
[----:B------:R-:W-:-:S03]  /*0110*/  UMOV UR4, 0x2 ;  /* 0x0000000200047882 */ /* 0x000fc60000000000 */
[----:B0-----:R-:W-:-:S04]  /*0120*/  IMAD.WIDE R2, R13, 0x4, R4 ;  /* 0x000000040d027825 */ /* 0x001fc800078e0204 */
[----:B------:R-:W-:-:S07]  /*0130*/  IMAD.WIDE.U32 R4, R13, 0x4, R4 ;  /* 0x000000040d047825 */ /* 0x000fce00078e0004 */
.L_x_5:
[----:B------:R-:W-:-:S09]  /*0140*/  UISETP.NE.AND UP0, UPT, UR4, URZ, UPT ;  /* 0x000000ff0400728c */ /* 0x000fd2000bf05270 */
[----:B01-3--:R-:W-:Y:S05]  /*0150*/  BRA.U !UP0, `(.L_x_0) ;  /* 0x00000001088c7547 */ /* 0x00bfea000b800000 */
[----:B------:R-:W0:Y:S01]  /*0160*/  LDC.64 R6, c[0x0][0x380] ;  /* 0x0000e000ff067b82 */ /* 0x000e220000000a00 */
[----:B------:R-:W-:-:S05]  /*0170*/  UMOV UR5, UR4 ;  /* 0x0000000400057c82 */ /* 0x000fca0008000000 */
.L_x_4:
[----:B------:R-:W-:Y:S01]  /*0180*/  UMOV UR6, UR5 ;  /* 0x0000000500067c82 */ /* 0x000fe20008000000 */
[----:B------:R-:W-:Y:S01]  /*0190*/  USHF.R.U32.HI UR5, URZ, 0x1, UR5 ;  /* 0x00000001ff057899 */ /* 0x000fe20008011605 */
[----:B------:R-:W-:Y:S05]  /*01a0*/  BSSY.RECONVERGENT B0, `(.L_x_1) ;  /* 0x000001b000007945 */ /* 0x000fea0003800200 */
[----:B-1-3--:R-:W-:-:S04]  /*01b0*/  LOP3.LUT R15, R13, UR5, RZ, 0x3c, !PT ;  /* 0x000000050d0f7c12 */ /* 0x00afc8000f8e3cff */
[----:B------:R-:W-:-:S13]  /*01c0*/  ISETP.GT.AND P0, PT, R15, R13, PT ;  /* 0x0000000d0f00720c */ /* 0x000fda0003f04270 */
[----:B------:R-:W-:Y:S05]  /*01d0*/  @!P0 BRA `(.L_x_2) ;  /* 0x00000000005c8947 */ /* 0x000fea0003800000 */
[----:B------:R-:W-:-:S13]  /*01e0*/  LOP3.LUT P0, RZ, R0, UR4, RZ, 0xc0, !PT ;  /* 0x0000000400ff7c12 */ /* 0x000fda000f80c0ff */
[----:B------:R-:W-:Y:S05]  /*01f0*/  @P0 BRA `(.L_x_3) ;  /* 0x00000000002c0947 */ /* 0x000fea0003800000 */
[----:B0-----:R-:W-:Y:S01]  /*0200*/  IMAD.WIDE R10, R15, 0x4, R6 ;  /* 0x000000040f0a7825 */ /* 0x001fe200078e0206 */
[----:B------:R-:W2:Y:S05]  /*0210*/  LDG.E R8, desc[UR8][R2.64] ;  /* 0x0000000802087981 */ /* 0x000eaa000c1e1900 */
[----:B------:R-:W2:Y:S02]  /*0220*/  LDG.E R11, desc[UR8][R10.64] ;  /* 0x000000080a0b7981 */ /* 0x000ea4000c1e1900 */
[----:B--2---:R-:W-:-:S13]  /*0230*/  FSETP.GT.AND P0, PT, R8, R11, PT ;  /* 0x0000000b0800720b */ /* 0x004fda0003f04000 */
[----:B------:R-:W-:Y:S05]  /*0240*/  @!P0 BRA `(.L_x_2) ;  /* 0x0000000000408947 */ /* 0x000fea0003800000 */
[----:B------:R-:W-:Y:S02]  /*0250*/  IMAD.WIDE.U32 R10, R15, 0x4, R6 ;  /* 0x000000040f0a7825 */ /* 0x000fe400078e0006 */
[----:B------:R-:W2:Y:S04]  /*0260*/  LDG.E R15, desc[UR8][R4.64] ;  /* 0x00000008040f7981 */ /* 0x000ea8000c1e1900 */
[----:B------:R-:W3:Y:S04]  /*0270*/  LDG.E R17, desc[UR8][R10.64] ;  /* 0x000000080a117981 */ /* 0x000ee8000c1e1900 */
[----:B---3--:R3:W-:Y:S04]  /*0280*/  STG.E desc[UR8][R4.64], R17 ;  /* 0x0000001104007986 */ /* 0x0087e8000c101908 */
[----:B--2---:R3:W-:Y:S01]  /*0290*/  STG.E desc[UR8][R10.64], R15 ;  /* 0x0000000f0a007986 */ /* 0x0047e2000c101908 */
[----:B------:R-:W-:Y:S05]  /*02a0*/  BRA `(.L_x_2) ;  /* 0x0000000000287947 */ /* 0x000fea0003800000 */
.L_x_3:
[----:B0-----:R-:W-:Y:S01]  /*02b0*/  IMAD.WIDE R10, R15, 0x4, R6 ;  /* 0x000000040f0a7825 */ /* 0x001fe200078e0206 */
[----:B------:R-:W2:Y:S05]  /*02c0*/  LDG.E R8, desc[UR8][R2.64] ;  /* 0x0000000802087981 */ /* 0x000eaa000c1e1900 */
[----:B------:R-:W2:Y:S02]  /*02d0*/  LDG.E R11, desc[UR8][R10.64] ;  /* 0x000000080a0b7981 */ /* 0x000ea4000c1e1900 */
[----:B--2---:R-:W-:-:S13]  /*02e0*/  FSETP.GEU.AND P0, PT, R8, R11, PT ;  /* 0x0000000b0800720b */ /* 0x004fda0003f0e000 */
[----:B------:R-:W-:Y:S05]  /*02f0*/  @P0 BRA `(.L_x_2) ;  /* 0x0000000000140947 */ /* 0x000fea0003800000 */
[----:B------:R-:W-:Y:S02]  /*0300*/  IMAD.WIDE.U32 R10, R15, 0x4, R6 ;  /* 0x000000040f0a7825 */ /* 0x000fe400078e0006 */
[----:B------:R-:W2:Y:S04]  /*0310*/  LDG.E R15, desc[UR8][R4.64] ;  /* 0x00000008040f7981 */ /* 0x000ea8000c1e1900 */
[----:B------:R-:W3:Y:S04]  /*0320*/  LDG.E R17, desc[UR8][R10.64] ;  /* 0x000000080a117981 */ /* 0x000ee8000c1e1900 */
[----:B---3--:R1:W-:Y:S04]  /*0330*/  STG.E desc[UR8][R4.64], R17 ;  /* 0x0000001104007986 */ /* 0x0083e8000c101908 */
[----:B--2---:R1:W-:Y:S02]  /*0340*/  STG.E desc[UR8][R10.64], R15 ;  /* 0x0000000f0a007986 */ /* 0x0043e4000c101908 */
.L_x_2:
[----:B------:R-:W-:Y:S05]  /*0350*/  BSYNC.RECONVERGENT B0 ;  /* 0x0000000000007941 */ /* 0x000fea0003800200 */
.L_x_1:
[----:B------:R-:W-:Y:S01]  /*0360*/  BAR.SYNC.DEFER_BLOCKING 0x0 ;  /* 0x0000000000007b1d */ /* 0x000fe20000010000 */
[----:B------:R-:W-:-:S09]  /*0370*/  UISETP.GT.U32.AND UP0, UPT, UR6, 0x3, UPT ;  /* 0x000000030600788c */ /* 0x000fd2000bf04070 */
[----:B------:R-:W-:Y:S05]  /*0380*/  BRA.U UP0, `(.L_x_4) ;  /* 0xfffffffd007c7547 */ /* 0x000fea000b83ffff */
.L_x_0:
[----:B------:R-:W-:-:S06]  /*0390*/  USHF.L.U32 UR4, UR4, 0x1, URZ ;  /* 0x0000000104047899 */ /* 0x000fcc00080006ff */
[----:B------:R-:W-:-:S13]  /*03a0*/  ISETP.LT.U32.AND P0, PT, R9, UR4, PT ;  /* 0x0000000409007c0c */ /* 0x000fda000bf01070 */
[----:B------:R-:W-:Y:S05]  /*03b0*/  @!P0 BRA `(.L_x_5) ;  /* 0xfffffffc00608947 */ /* 0x000fea000383ffff */
[----:B------:R-:W-:Y:S05]  /*03c0*/  EXIT ;  /* 0x000000000000794d */ /* 0x000fea0003800000 */
.L_x_6:
[----:B------:R-:W-:-:S00]  /*03d0*/  BRA `(.L_x_6) ;  /* 0xfffffffc00fc7947 */ /* 0x000fc0000383ffff */
[----:B------:R-:W-:-:S00]  /*03e0*/  NOP ;  /* 0x0000000000007918 */ /* 0x000fc00000000000 */
        /* <DEDUP_REMOVED lines=9> */
.L_x_9:


//--------------------- .text._Z17bitonic_sort_stepPfii --------------------------
	.section	.text._Z17bitonic_sort_stepPfii,"ax",@progbits
	.align	128
        .global         _Z17bitonic_sort_stepPfii
        .type           _Z17bitonic_sort_stepPfii,@function
        .size           _Z17bitonic_sort_stepPfii,(.L_x_10 - _Z17bitonic_sort_stepPfii)
        .other          _Z17bitonic_sort_stepPfii,@"STO_CUDA_ENTRY STV_DEFAULT"
_Z17bitonic_sort_stepPfii:
.text._Z17bitonic_sort_stepPfii:
[----:B------:R-:W-:Y:S01]  /*0000*/  LDC R1, c[0x0][0x37c] ;  /* 0x0000df00ff017b82 */ /* 0x000fe20000000800 */
[----:B------:R-:W0:Y:S01]  /*0010*/  S2R R7, SR_TID.X ;  /* 0x0000000000077919 */ /* 0x000e220000002100 */
[----:B------:R-:W0:Y:S01]  /*0020*/  LDCU UR4, c[0x0][0x360] ;  /* 0x00006c00ff0477ac */ /* 0x000e220008000800 */
[----:B------:R-:W0:Y:S01]  /*0030*/  S2R R0, SR_CTAID.X ;  /* 0x0000000000007919 */ /* 0x000e220000002500 */
[----:B------:R-:W1:Y:S01]  /*0040*/  LDCU UR5, c[0x0][0x388] ;  /* 0x00007100ff0577ac */ /* 0x000e620008000800 */
[----:B0-----:R-:W-:-:S05]  /*0050*/  IMAD R7, R0, UR4, R7 ;  /* 0x0000000400077c24 */ /* 0x001fca000f8e0207 */
[----:B-1----:R-:W-:-:S04]  /*0060*/  LOP3.LUT R9, R7, UR5, RZ, 0x3c, !PT ;  /* 0x0000000507097c12 */ /* 0x002fc8000f8e3cff */
[----:B------:R-:W-:-:S13]  /*0070*/  ISETP.GT.U32.AND P0, PT, R9, R7, PT ;  /* 0x000000070900720c */ /* 0x000fda0003f04070 */
[----:B------:R-:W-:Y:S05]  /*0080*/  @!P0 EXIT ;  /* 0x000000000000894d */ /* 0x000fea0003800000 */
[----:B------:R-:W0:Y:S02]  /*0090*/  LDCU UR4, c[0x0][0x38c] ;  /* 0x00007180ff0477ac */ /* 0x000e240008000800 */
[----:B0-----:R-:W-:Y:S01]  /*00a0*/  LOP3.LUT P0, RZ, R7, UR4, RZ, 0xc0, !PT ;  /* 0x0000000407ff7c12 */ /* 0x001fe2000f80c0ff */
[----:B------:R-:W0:-:S12]  /*00b0*/  LDCU.64 UR4, c[0x0][0x358] ;  /* 0x00006b00ff0477ac */ /* 0x000e180008000a00 */
[----:B------:R-:W-:Y:S05]  /*00c0*/  @P0 BRA `(.L_x_7) ;  /* 0x0000000000280947 */ /* 0x000fea0003800000 */
[----:B------:R-:W1:Y:S02]  /*00d0*/  LDC.64 R4, c[0x0][0x380] ;  /* 0x0000e000ff047b82 */ /* 0x000e640000000a00 */
[----:B-1----:R-:W-:-:S04]  /*00e0*/  IMAD.WIDE.U32 R2, R7, 0x4, R4 ;  /* 0x0000000407027825 */ /* 0x002fc800078e0004 */
[----:B------:R-:W-:Y:S01]  /*00f0*/  IMAD.WIDE.U32 R4, R9, 0x4, R4 ;  /* 0x0000000409047825 */ /* 0x000fe200078e0004 */
[----:B0-----:R-:W2:Y:S04]  /*0100*/  LDG.E R7, desc[UR4][R2.64] ;  /* 0x0000000402077981 */ /* 0x001ea8000c1e1900 */
[----:B------:R-:W2:Y:S02]  /*0110*/  LDG.E R0, desc[UR4][R4.64] ;  /* 0x0000000404007981 */ /* 0x000ea4000c1e1900 */
[----:B--2---:R-:W-:-:S13]  /*0120*/  FSETP.GT.AND P0, PT, R7, R0, PT ;  /* 0x000000000700720b */ /* 0x004fda0003f04000 */
[----:B------:R-:W-:Y:S05]  /*0130*/  @!P0 EXIT ;  /* 0x000000000000894d */ /* 0x000fea0003800000 */
[----:B------:R-:W-:Y:S04]  /*0140*/  STG.E desc[UR4][R2.64], R0 ;  /* 0x0000000002007986 */ /* 0x000fe8000c101904 */
[----:B------:R-:W-:Y:S01]  /*0150*/  STG.E desc[UR4][R4.64], R7 ;  /* 0x0000000704007986 */ /* 0x000fe2000c101904 */
[----:B------:R-:W-:Y:S05]  /*0160*/  EXIT ;  /* 0x000000000000794d */ /* 0x000fea0003800000 */
.L_x_7:
[----:B------:R-:W1:Y:S02]  /*0170*/  LDC.64 R2, c[0x0][0x380] ;  /* 0x0000e000ff027b82 */ /* 0x000e640000000a00 */
[----:B-1----:R-:W-:-:S04]  /*0180*/  IMAD.WIDE.U32 R4, R7, 0x4, R2 ;  /* 0x0000000407047825 */ /* 0x002fc800078e0002 */
[----:B------:R-:W-:Y:S01]  /*0190*/  IMAD.WIDE.U32 R2, R9, 0x4, R2 ;  /* 0x0000000409027825 */ /* 0x000fe200078e0002 */
[----:B0-----:R-:W2:Y:S04]  /*01a0*/  LDG.E R7, desc[UR4][R4.64] ;  /* 0x0000000404077981 */ /* 0x001ea8000c1e1900 */
[----:B------:R-:W2:Y:S02]  /*01b0*/  LDG.E R0, desc[UR4][R2.64] ;  /* 0x0000000402007981 */ /* 0x000ea4000c1e1900 */
[----:B--2---:R-:W-:-:S13]  /*01c0*/  FSETP.GEU.AND P0, PT, R7, R0, PT ;  /* 0x000000000700720b */ /* 0x004fda0003f0e000 */
[----:B------:R-:W-:Y:S05]  /*01d0*/  @P0 EXIT ;  /* 0x000000000000094d */ /* 0x000fea0003800000 */
[----:B------:R-:W-:Y:S04]  /*01e0*/  STG.E desc[UR4][R4.64], R0 ;  /* 0x0000000004007986 */ /* 0x000fe8000c101904 */
[----:B------:R-:W-:Y:S01]  /*01f0*/  STG.E desc[UR4][R2.64], R7 ;  /* 0x0000000702007986 */ /* 0x000fe2000c101904 */
[----:B------:R-:W-:Y:S05]  /*0200*/  EXIT ;  /* 0x000000000000794d */ /* 0x000fea0003800000 */
.L_x_8:
        /* <DEDUP_REMOVED lines=15> */
.L_x_10:


//--------------------- .nv.shared._Z16D_bitonic_sort_KPf --------------------------
	.section	.nv.shared._Z16D_bitonic_sort_KPf,"aw",@nobits
	.sectionflags	@""
	.align	16
	.zero		1024


//--------------------- .nv.shared.reserved.0     --------------------------
	.section	.nv.shared.reserved.0,"aw",@nobits
	.weak		__nv_reservedSMEM_offset_0_alias
	.size		__nv_reservedSMEM_offset_0_alias, 0, 64
	.other		__nv_reservedSMEM_offset_0_alias,@"STO_CUDA_RESERVED_SHARED STV_DEFAULT"
__nv_reservedSMEM_offset_0_alias:
	.zero		0
	.zero		64


//--------------------- .nv.shared._Z17bitonic_sort_stepPfii --------------------------
	.section	.nv.shared._Z17bitonic_sort_stepPfii,"aw",@nobits
	.sectionflags	@""
	.align	16
	.zero		1024


//--------------------- .nv.constant0._Z16D_bitonic_sort_KPf --------------------------
	.section	.nv.constant0._Z16D_bitonic_sort_KPf,"a",@progbits
	.sectionflags	@""
	.align	4
.nv.constant0._Z16D_bitonic_sort_KPf:
	.zero		904


//--------------------- .nv.constant0._Z17bitonic_sort_stepPfii --------------------------
	.section	.nv.constant0._Z17bitonic_sort_stepPfii,"a",@progbits
	.sectionflags	@""
	.align	4
.nv.constant0._Z17bitonic_sort_stepPfii:
	.zero		912


//--------------------- SYMBOLS --------------------------

	.type		.nv.reservedSmem.offset0,@object
	.size		.nv.reservedSmem.offset0,0x4
	.type		.nv.reservedSmem.cap,@object
	.size		.nv.reservedSmem.cap,0x4
